	.headerflags	@"EF_CUDA_TEXMODE_UNIFIED EF_CUDA_64BIT_ADDRESS EF_CUDA_ACCELERATORS EF_CUDA_SM90 EF_CUDA_VIRTUAL_SM(EF_CUDA_SM90)"
	.elftype	@"ET_EXEC"


//--------------------- .nv.info                  --------------------------
	.section	.nv.info,"",@"SHT_CUDA_INFO"
	.align	4


	//----- nvinfo : EIATTR_REGCOUNT
	.align		4
        /*0000*/ 	.byte	0x04, 0x2f
        /*0002*/ 	.short	(.L_1 - .L_0)
	.align		4
.L_0:
        /*0004*/ 	.word	index@(triton_poi_fused__to_copy_23)
        /*0008*/ 	.word	0x00000009


	//----- nvinfo : EIATTR_MIN_STACK_SIZE
	.align		4
.L_1:
        /*000c*/ 	.byte	0x04, 0x12
        /*000e*/ 	.short	(.L_3 - .L_2)
	.align		4
.L_2:
        /*0010*/ 	.word	index@(triton_poi_fused__to_copy_23)
        /*0014*/ 	.word	0x00000000


	//----- nvinfo : EIATTR_FRAME_SIZE
	.align		4
.L_3:
        /*0018*/ 	.byte	0x04, 0x11
        /*001a*/ 	.short	(.L_5 - .L_4)
	.align		4
.L_4:
        /*001c*/ 	.word	index@(triton_poi_fused__to_copy_23)
        /*0020*/ 	.word	0x00000000


	//----- nvinfo : EIATTR_MIN_STACK_SIZE
	.align		4
.L_5:
        /*0024*/ 	.byte	0x04, 0x12
        /*0026*/ 	.short	(.L_7 - .L_6)
	.align		4
.L_6:
        /*0028*/ 	.word	index@(triton_poi_fused__to_copy_23)
        /*002c*/ 	.word	0x00000000
.L_7:


//--------------------- .nv.info.triton_poi_fused__to_copy_23 --------------------------
	.section	.nv.info.triton_poi_fused__to_copy_23,"",@"SHT_CUDA_INFO"
	.sectionflags	@""
	.align	4


	//----- nvinfo : EIATTR_CUDA_API_VERSION
	.align		4
        /*0000*/ 	.byte	0x04, 0x37
        /*0002*/ 	.short	(.L_9 - .L_8)
.L_8:
        /*0004*/ 	.word	0x0000007c


	//----- nvinfo : EIATTR_KPARAM_INFO
	.align		4
.L_9:
        /*0008*/ 	.byte	0x04, 0x17
        /*000a*/ 	.short	(.L_11 - .L_10)
.L_10:
        /*000c*/ 	.word	0x00000000
        /*0010*/ 	.short	0x0001
        /*0012*/ 	.short	0x0008
        /*0014*/ 	.byte	0x00, 0xf0, 0x11, 0x00


	//----- nvinfo : EIATTR_KPARAM_INFO
	.align		4
.L_11:
        /*0018*/ 	.byte	0x04, 0x17
        /*001a*/ 	.short	(.L_13 - .L_12)
.L_12:
        /*001c*/ 	.word	0x00000000
        /*0020*/ 	.short	0x0000
        /*0022*/ 	.short	0x0000
        /*0024*/ 	.byte	0x00, 0xf4, 0x21, 0x00


	//----- nvinfo : EIATTR_SPARSE_MMA_MASK
	.align		4
.L_13:
        /*0028*/ 	.byte	0x03, 0x50
        /*002a*/ 	.short	0x0000


	//----- nvinfo : EIATTR_MAXREG_COUNT
	.align		4
        /*002c*/ 	.byte	0x03, 0x1b
        /*002e*/ 	.short	0x00ff


	//----- nvinfo : EIATTR_EXIT_INSTR_OFFSETS
	.align		4
        /*0030*/ 	.byte	0x04, 0x1c
        /*0032*/ 	.short	(.L_15 - .L_14)


	//   ....[0]....
.L_14:
        /*0034*/ 	.word	0x000000e0


	//   ....[1]....
        /*0038*/ 	.word	0x00000110


	//----- nvinfo : EIATTR_REQNTID
	.align		4
.L_15:
        /*003c*/ 	.byte	0x04, 0x10
        /*003e*/ 	.short	(.L_17 - .L_16)
.L_16:
        /*0040*/ 	.word	0x00000020
        /*0044*/ 	.word	0x00000001
        /*0048*/ 	.word	0x00000001


	//----- nvinfo : EIATTR_CBANK_PARAM_SIZE
	.align		4
.L_17:
        /*004c*/ 	.byte	0x03, 0x19
        /*004e*/ 	.short	0x000c


	//----- nvinfo : EIATTR_PARAM_CBANK
	.align		4
        /*0050*/ 	.byte	0x04, 0x0a
        /*0052*/ 	.short	(.L_19 - .L_18)
	.align		4
.L_18:
        /*0054*/ 	.word	index@(.nv.constant0.triton_poi_fused__to_copy_23)
        /*0058*/ 	.short	0x0210
        /*005a*/ 	.short	0x000c


	//----- nvinfo : EIATTR_SW_WAR
	.align		4
.L_19:
        /*005c*/ 	.byte	0x04, 0x36
        /*005e*/ 	.short	(.L_21 - .L_20)
.L_20:
        /*0060*/ 	.word	0x00000008
.L_21:


//--------------------- .nv.callgraph             --------------------------
	.section	.nv.callgraph,"",@"SHT_CUDA_CALLGRAPH"
	.align	4
	.sectionentsize	8
	.align		4
        /*0000*/ 	.word	0x00000000
	.align		4
        /*0004*/ 	.word	0xffffffff
	.align		4
        /*0008*/ 	.word	0x00000000
	.align		4
        /*000c*/ 	.word	0xfffffffe
	.align		4
        /*0010*/ 	.word	0x00000000
	.align		4
        /*0014*/ 	.word	0xfffffffd
	.align		4
        /*0018*/ 	.word	0x00000000
	.align		4
        /*001c*/ 	.word	0xfffffffc


//--------------------- .text.triton_poi_fused__to_copy_23 --------------------------
	.section	.text.triton_poi_fused__to_copy_23,"ax",@progbits
	.align	128
        .global         triton_poi_fused__to_copy_23
        .type           triton_poi_fused__to_copy_23,@function
        .size           triton_poi_fused__to_copy_23,(.L_x_1 - triton_poi_fused__to_copy_23)
        .other          triton_poi_fused__to_copy_23,@"STO_CUDA_ENTRY STV_DEFAULT"
triton_poi_fused__to_copy_23:
.text.triton_poi_fused__to_copy_23:
[----:B------:R-:W0:Y:S02]  /*0000*/  LDC R1, c[0x0][0x28] ;  /* 0x00000a00ff017b82 */ /* 0x000e240000000800 */
[----:B------:R-:W1:Y:S01]  /*0010*/  S2R R6, SR_TID.X ;  /* 0x0000000000067919 */ /* 0x000e620000002100 */
[----:B------:R-:W2:Y:S01]  /*0020*/  LDC.64 R2, c[0x0][0x210] ;  /* 0x00008400ff027b82 */ /* 0x000ea20000000a00 */
[----:B------:R-:W3:Y:S01]  /*0030*/  S2R R5, SR_CTAID.X ;  /* 0x0000000000057919 */ /* 0x000ee20000002500 */
[C---:B-1----:R-:W-:Y:S02]  /*0040*/  LOP3.LUT R0, R6.reuse, 0x7, RZ, 0xc0, !PT ;  /* 0x0000000706007812 */ /* 0x042fe400078ec0ff */
[----:B------:R-:W-:-:S03]  /*0050*/  LOP3.LUT P0, RZ, R6, 0x18, RZ, 0xc0, !PT ;  /* 0x0000001806ff7812 */ /* 0x000fc6000780c0ff */
[----:B---3--:R-:W-:-:S04]  /*0060*/  IMAD R5, R5, 0x8, R0 ;  /* 0x0000000805057824 */ /* 0x008fc800078e0200 */
[C---:B--2---:R-:W-:Y:S01]  /*0070*/  IMAD.WIDE R2, R5.reuse, 0x8, R2 ;  /* 0x0000000805027825 */ /* 0x044fe200078e0202 */
[----:B------:R-:W-:Y:S02]  /*0080*/  I2FP.F32.S32 R0, R5 ;  /* 0x0000000500007245 */ /* 0x000fe40000201400 */
[----:B------:R-:W-:-:S03]  /*0090*/  ISETP.LT.AND P0, PT, R5, 0x8, !P0 ;  /* 0x000000080500780c */ /* 0x000fc60004701270 */
[----:B------:R-:W-:-:S05]  /*00a0*/  FMUL R0, R0, 2.1428570747375488281 ;  /* 0x4009249200007820 */ /* 0x000fca0000400000 */
[----:B------:R-:W-:-:S04]  /*00b0*/  FMNMX R0, RZ, R0, !PT ;  /* 0x00000000ff007209 */ /* 0x000fc80007800000 */
[----:B------:R-:W1:Y:S02]  /*00c0*/  F2I.TRUNC.NTZ R4, R0 ;  /* 0x0000000000047305 */ /* 0x000e64000020f100 */
[----:B-1----:R-:W-:Y:S01]  /*00d0*/  SHF.R.S32.HI R5, RZ, 0x1f, R4 ;  /* 0x0000001fff057819 */ /* 0x002fe20000011404 */
[----:B------:R-:W-:Y:S06]  /*00e0*/  @!P0 EXIT ;  /* 0x000000000000894d */ /* 0x000fec0003800000 */
[----:B------:R-:W-:Y:S02]  /*00f0*/  ULDC.64 UR4, c[0x0][0x208] ;  /* 0x0000820000047ab9 */ /* 0x000fe40000000a00 */
[----:B------:R-:W-:Y:S01]  /*0100*/  STG.E.64 desc[UR4][R2.64], R4 ;  /* 0x0000000402007986 */ /* 0x000fe2000c101b04 */
[----:B------:R-:W-:Y:S05]  /*0110*/  EXIT ;  /* 0x000000000000794d */ /* 0x000fea0003800000 */
.L_x_0:
[----:B------:R-:W-:-:S00]  /*0120*/  BRA `(.L_x_0) ;  /* 0xfffffffc00fc7947 */ /* 0x000fc0000383ffff */
[----:B------:R-:W-:-:S00]  /*0130*/  NOP ;  /* 0x0000000000007918 */ /* 0x000fc00000000000 */
        /* <DEDUP_REMOVED lines=12> */
.L_x_1:


//--------------------- .nv.constant0.triton_poi_fused__to_copy_23 --------------------------
	.section	.nv.constant0.triton_poi_fused__to_copy_23,"a",@progbits
	.sectionflags	@""
	.align	4
.nv.constant0.triton_poi_fused__to_copy_23:
	.zero		540
